	.headerflags	@"EF_CUDA_TEXMODE_UNIFIED EF_CUDA_64BIT_ADDRESS EF_CUDA_ACCELERATORS EF_CUDA_SM90 EF_CUDA_VIRTUAL_SM(EF_CUDA_SM90)"
	.elftype	@"ET_EXEC"


//--------------------- .nv.info                  --------------------------
	.section	.nv.info,"",@"SHT_CUDA_INFO"
	.align	4


	//----- nvinfo : EIATTR_REGCOUNT
	.align		4
        /*0000*/ 	.byte	0x04, 0x2f
        /*0002*/ 	.short	(.L_4 - .L_3)
	.align		4
.L_3:
        /*0004*/ 	.word	index@(triton_poi_fused_mul_scatter_add_zero_1)
        /*0008*/ 	.word	0x00000018


	//----- nvinfo : EIATTR_MIN_STACK_SIZE
	.align		4
.L_4:
        /*000c*/ 	.byte	0x04, 0x12
        /*000e*/ 	.short	(.L_6 - .L_5)
	.align		4
.L_5:
        /*0010*/ 	.word	index@(triton_poi_fused_mul_scatter_add_zero_1)
        /*0014*/ 	.word	0x00000000


	//----- nvinfo : EIATTR_FRAME_SIZE
	.align		4
.L_6:
        /*0018*/ 	.byte	0x04, 0x11
        /*001a*/ 	.short	(.L_8 - .L_7)
	.align		4
.L_7:
        /*001c*/ 	.word	index@(triton_poi_fused_mul_scatter_add_zero_1)
        /*0020*/ 	.word	0x00000000


	//----- nvinfo : EIATTR_MIN_STACK_SIZE
	.align		4
.L_8:
        /*0024*/ 	.byte	0x04, 0x12
        /*0026*/ 	.short	(.L_10 - .L_9)
	.align		4
.L_9:
        /*0028*/ 	.word	index@(triton_poi_fused_mul_scatter_add_zero_1)
        /*002c*/ 	.word	0x00000000
.L_10:


//--------------------- .nv.info.triton_poi_fused_mul_scatter_add_zero_1 --------------------------
	.section	.nv.info.triton_poi_fused_mul_scatter_add_zero_1,"",@"SHT_CUDA_INFO"
	.sectionflags	@""
	.align	4


	//----- nvinfo : EIATTR_CUDA_API_VERSION
	.align		4
        /*0000*/ 	.byte	0x04, 0x37
        /*0002*/ 	.short	(.L_12 - .L_11)
.L_11:
        /*0004*/ 	.word	0x0000007c


	//----- nvinfo : EIATTR_KPARAM_INFO
	.align		4
.L_12:
        /*0008*/ 	.byte	0x04, 0x17
        /*000a*/ 	.short	(.L_14 - .L_13)
.L_13:
        /*000c*/ 	.word	0x00000000
        /*0010*/ 	.short	0x0004
        /*0012*/ 	.short	0x0020
        /*0014*/ 	.byte	0x00, 0xf0, 0x11, 0x00


	//----- nvinfo : EIATTR_KPARAM_INFO
	.align		4
.L_14:
        /*0018*/ 	.byte	0x04, 0x17
        /*001a*/ 	.short	(.L_16 - .L_15)
.L_15:
        /*001c*/ 	.word	0x00000000
        /*0020*/ 	.short	0x0003
        /*0022*/ 	.short	0x0018
        /*0024*/ 	.byte	0x00, 0xf4, 0x21, 0x00


	//----- nvinfo : EIATTR_KPARAM_INFO
	.align		4
.L_16:
        /*0028*/ 	.byte	0x04, 0x17
        /*002a*/ 	.short	(.L_18 - .L_17)
.L_17:
        /*002c*/ 	.word	0x00000000
        /*0030*/ 	.short	0x0002
        /*0032*/ 	.short	0x0010
        /*0034*/ 	.byte	0x00, 0xf4, 0x21, 0x00


	//----- nvinfo : EIATTR_KPARAM_INFO
	.align		4
.L_18:
        /*0038*/ 	.byte	0x04, 0x17
        /*003a*/ 	.short	(.L_20 - .L_19)
.L_19:
        /*003c*/ 	.word	0x00000000
        /*0040*/ 	.short	0x0001
        /*0042*/ 	.short	0x0008
        /*0044*/ 	.byte	0x00, 0xf4, 0x21, 0x00


	//----- nvinfo : EIATTR_KPARAM_INFO
	.align		4
.L_20:
        /*0048*/ 	.byte	0x04, 0x17
        /*004a*/ 	.short	(.L_22 - .L_21)
.L_21:
        /*004c*/ 	.word	0x00000000
        /*0050*/ 	.short	0x0000
        /*0052*/ 	.short	0x0000
        /*0054*/ 	.byte	0x00, 0xf4, 0x21, 0x00


	//----- nvinfo : EIATTR_SPARSE_MMA_MASK
	.align		4
.L_22:
        /*0058*/ 	.byte	0x03, 0x50
        /*005a*/ 	.short	0x0000


	//----- nvinfo : EIATTR_MAXREG_COUNT
	.align		4
        /*005c*/ 	.byte	0x03, 0x1b
        /*005e*/ 	.short	0x00ff


	//----- nvinfo : EIATTR_EXTERNS
	.align		4
        /*0060*/ 	.byte	0x04, 0x0f
        /*0062*/ 	.short	(.L_24 - .L_23)


	//   ....[0]....
	.align		4
.L_23:
        /*0064*/ 	.word	index@(__assertfail)


	//----- nvinfo : EIATTR_SYSCALL_OFFSETS
	.align		4
.L_24:
        /*0068*/ 	.byte	0x04, 0x46
        /*006a*/ 	.short	(.L_26 - .L_25)


	//   ....[0]....
.L_25:
        /*006c*/ 	.word	0x000002a0


	//----- nvinfo : EIATTR_EXIT_INSTR_OFFSETS
	.align		4
.L_26:
        /*0070*/ 	.byte	0x04, 0x1c
        /*0072*/ 	.short	(.L_28 - .L_27)


	//   ....[0]....
.L_27:
        /*0074*/ 	.word	0x00000340


	//   ....[1]....
        /*0078*/ 	.word	0x00000360


	//----- nvinfo : EIATTR_REQNTID
	.align		4
.L_28:
        /*007c*/ 	.byte	0x04, 0x10
        /*007e*/ 	.short	(.L_30 - .L_29)
.L_29:
        /*0080*/ 	.word	0x00000080
        /*0084*/ 	.word	0x00000001
        /*0088*/ 	.word	0x00000001


	//----- nvinfo : EIATTR_CRS_STACK_SIZE
	.align		4
.L_30:
        /*008c*/ 	.byte	0x04, 0x1e
        /*008e*/ 	.short	(.L_32 - .L_31)
.L_31:
        /*0090*/ 	.word	0x00000000


	//----- nvinfo : EIATTR_CBANK_PARAM_SIZE
	.align		4
.L_32:
        /*0094*/ 	.byte	0x03, 0x19
        /*0096*/ 	.short	0x0024


	//----- nvinfo : EIATTR_PARAM_CBANK
	.align		4
        /*0098*/ 	.byte	0x04, 0x0a
        /*009a*/ 	.short	(.L_34 - .L_33)
	.align		4
.L_33:
        /*009c*/ 	.word	index@(.nv.constant0.triton_poi_fused_mul_scatter_add_zero_1)
        /*00a0*/ 	.short	0x0210
        /*00a2*/ 	.short	0x0024


	//----- nvinfo : EIATTR_SW_WAR
	.align		4
.L_34:
        /*00a4*/ 	.byte	0x04, 0x36
        /*00a6*/ 	.short	(.L_36 - .L_35)
.L_35:
        /*00a8*/ 	.word	0x00000008
.L_36:


//--------------------- .nv.callgraph             --------------------------
	.section	.nv.callgraph,"",@"SHT_CUDA_CALLGRAPH"
	.align	4
	.sectionentsize	8
	.align		4
        /*0000*/ 	.word	0x00000000
	.align		4
        /*0004*/ 	.word	0xffffffff
	.align		4
        /*0008*/ 	.word	index@(triton_poi_fused_mul_scatter_add_zero_1)
	.align		4
        /*000c*/ 	.word	index@(__assertfail)
	.align		4
        /*0010*/ 	.word	0x00000000
	.align		4
        /*0014*/ 	.word	0xfffffffe
	.align		4
        /*0018*/ 	.word	0x00000000
	.align		4
        /*001c*/ 	.word	0xfffffffd
	.align		4
        /*0020*/ 	.word	0x00000000
	.align		4
        /*0024*/ 	.word	0xfffffffc


//--------------------- .nv.constant4             --------------------------
	.section	.nv.constant4,"a",@progbits
	.align	8
	.align		8
.nv.constant4:
        /*0000*/ 	.dword	__assertfail
	.align		8
        /*0008*/ 	.dword	assertFunc_0
	.align		8
        /*0010*/ 	.dword	assertFile_0
	.align		8
        /*0018*/ 	.dword	assertMessage_0


//--------------------- .text.triton_poi_fused_mul_scatter_add_zero_1 --------------------------
	.section	.text.triton_poi_fused_mul_scatter_add_zero_1,"ax",@progbits
	.sectionflags	@"SHF_BARRIERS=1"
	.align	128
        .global         triton_poi_fused_mul_scatter_add_zero_1
        .type           triton_poi_fused_mul_scatter_add_zero_1,@function
        .size           triton_poi_fused_mul_scatter_add_zero_1,(.L_x_2 - triton_poi_fused_mul_scatter_add_zero_1)
        .other          triton_poi_fused_mul_scatter_add_zero_1,@"STO_CUDA_ENTRY STV_DEFAULT"
triton_poi_fused_mul_scatter_add_zero_1:
.text.triton_poi_fused_mul_scatter_add_zero_1:
[----:B------:R-:W0:Y:S01]  /*0000*/  LDC R1, c[0x0][0x28] ;  /* 0x00000a00ff017b82 */ /* 0x000e220000000800 */
[----:B------:R-:W1:Y:S07]  /*0010*/  S2R R0, SR_TID.X ;  /* 0x0000000000007919 */ /* 0x000e6e0000002100 */
[----:B------:R-:W2:Y:S01]  /*0020*/  LDC.64 R2, c[0x0][0x210] ;  /* 0x00008400ff027b82 */ /* 0x000ea20000000a00 */
[----:B------:R-:W-:Y:S01]  /*0030*/  CS2R R14, SRZ ;  /* 0x00000000000e7805 */ /* 0x000fe2000001ff00 */
[----:B------:R-:W-:Y:S01]  /*0040*/  ULDC.64 UR4, c[0x0][0x208] ;  /* 0x0000820000047ab9 */ /* 0x000fe20000000a00 */
[----:B------:R-:W3:Y:S05]  /*0050*/  S2R R11, SR_CTAID.X ;  /* 0x00000000000b7919 */ /* 0x000eea0000002500 */
[----:B------:R-:W4:Y:S08]  /*0060*/  LDC.64 R6, c[0x0][0x220] ;  /* 0x00008800ff067b82 */ /* 0x000f300000000a00 */
[----:B------:R-:W5:Y:S01]  /*0070*/  LDC.64 R4, c[0x0][0x218] ;  /* 0x00008600ff047b82 */ /* 0x000f620000000a00 */
[----:B-1----:R-:W-:-:S05]  /*0080*/  LOP3.LUT R0, R0, 0x7f, RZ, 0xc0, !PT ;  /* 0x0000007f00007812 */ /* 0x002fca00078ec0ff */
[----:B---3--:R-:W-:-:S05]  /*0090*/  IMAD R11, R11, 0x80, R0 ;  /* 0x000000800b0b7824 */ /* 0x008fca00078e0200 */
[----:B------:R-:W-:Y:S02]  /*00a0*/  SHF.R.S32.HI R0, RZ, 0x1f, R11 ;  /* 0x0000001fff007819 */ /* 0x000fe4000001140b */
[----:B------:R-:W-:Y:S02]  /*00b0*/  ISETP.GE.AND P1, PT, R11, 0x100, PT ;  /* 0x000001000b00780c */ /* 0x000fe40003f26270 */
[----:B------:R-:W-:-:S04]  /*00c0*/  LEA.HI R0, R0, R11, RZ, 0x2 ;  /* 0x0000000b00007211 */ /* 0x000fc800078f10ff */
[----:B------:R-:W-:-:S05]  /*00d0*/  LOP3.LUT R8, R0, 0xfffffffc, RZ, 0xc0, !PT ;  /* 0xfffffffc00087812 */ /* 0x000fca00078ec0ff */
[----:B------:R-:W-:-:S04]  /*00e0*/  IMAD.IADD R9, R11, 0x1, -R8 ;  /* 0x000000010b097824 */ /* 0x000fc800078e0a08 */
[----:B--2---:R-:W-:-:S05]  /*00f0*/  IMAD.WIDE R2, R9, 0x8, R2 ;  /* 0x0000000809027825 */ /* 0x004fca00078e0202 */
[----:B------:R-:W2:Y:S01]  /*0100*/  @!P1 LDG.E.EL.64 R14, desc[UR4][R2.64] ;  /* 0x00000004020e9981 */ /* 0x000ea2000c2e1b00 */
[----:B------:R-:W-:Y:S01]  /*0110*/  HFMA2.MMA R16, -RZ, RZ, 0, 0 ;  /* 0x00000000ff107435 */ /* 0x000fe200000001ff */
[----:B----4-:R-:W-:-:S04]  /*0120*/  IMAD.WIDE R6, R9, 0x4, R6 ;  /* 0x0000000409067825 */ /* 0x010fc800078e0206 */
[----:B------:R-:W-:Y:S02]  /*0130*/  IMAD.MOV.U32 R9, RZ, RZ, RZ ;  /* 0x000000ffff097224 */ /* 0x000fe400078e00ff */
[----:B0----5:R-:W-:-:S03]  /*0140*/  IMAD.WIDE R4, R11, 0x4, R4 ;  /* 0x000000040b047825 */ /* 0x021fc600078e0204 */
[----:B------:R0:W5:Y:S04]  /*0150*/  @!P1 LDG.E.EL R16, desc[UR4][R6.64] ;  /* 0x0000000406109981 */ /* 0x000168000c2e1900 */
[----:B------:R0:W5:Y:S01]  /*0160*/  @!P1 LDG.E R9, desc[UR4][R4.64] ;  /* 0x0000000404099981 */ /* 0x000162000c1e1900 */
[----:B------:R-:W-:Y:S02]  /*0170*/  ISETP.GT.AND P0, PT, R11, 0xff, PT ;  /* 0x000000ff0b00780c */ /* 0x000fe40003f04270 */
[----:B--2---:R-:W-:-:S04]  /*0180*/  ISETP.LT.U32.AND P2, PT, R14, 0x4, PT ;  /* 0x000000040e00780c */ /* 0x004fc80003f41070 */
[----:B------:R-:W-:-:S13]  /*0190*/  ISETP.LT.U32.OR.EX P0, PT, R15, RZ, P0, P2 ;  /* 0x000000ff0f00720c */ /* 0x000fda0000701520 */
[----:B0-----:R-:W-:Y:S05]  /*01a0*/  @P0 BRA `(.L_x_0) ;  /* 0x0000000000400947 */ /* 0x001fea0003800000 */
[----:B------:R-:W-:Y:S01]  /*01b0*/  MOV R2, 0x0 ;  /* 0x0000000000027802 */ /* 0x000fe20000000f00 */
[----:B------:R-:W-:Y:S01]  /*01c0*/  ULDC.64 UR6, c[0x4][0x18] ;  /* 0x0100060000067ab9 */ /* 0x000fe20000000a00 */
[----:B------:R-:W-:Y:S01]  /*01d0*/  ULDC.64 UR8, c[0x4][0x8] ;  /* 0x0100020000087ab9 */ /* 0x000fe20000000a00 */
[----:B------:R-:W-:Y:S01]  /*01e0*/  IMAD.U32 R4, RZ, RZ, UR6 ;  /* 0x00000006ff047e24 */ /* 0x000fe2000f8e00ff */
[----:B------:R-:W-:Y:S01]  /*01f0*/  MOV R11, UR9 ;  /* 0x00000009000b7c02 */ /* 0x000fe20008000f00 */
[----:B------:R-:W-:Y:S01]  /*0200*/  IMAD.U32 R5, RZ, RZ, UR7 ;  /* 0x00000007ff057e24 */ /* 0x000fe2000f8e00ff */
[----:B------:R-:W0:Y:S01]  /*0210*/  LDC.64 R2, c[0x4][R2] ;  /* 0x0100000002027b82 */ /* 0x000e220000000a00 */
[----:B------:R-:W-:Y:S01]  /*0220*/  ULDC.64 UR6, c[0x4][0x10] ;  /* 0x0100040000067ab9 */ /* 0x000fe20000000a00 */
[----:B------:R-:W-:Y:S01]  /*0230*/  IMAD.U32 R10, RZ, RZ, UR8 ;  /* 0x00000008ff0a7e24 */ /* 0x000fe2000f8e00ff */
[----:B------:R-:W-:Y:S01]  /*0240*/  MOV R6, UR6 ;  /* 0x0000000600067c02 */ /* 0x000fe20008000f00 */
[----:B------:R-:W-:Y:S01]  /*0250*/  IMAD.U32 R7, RZ, RZ, UR7 ;  /* 0x00000007ff077e24 */ /* 0x000fe2000f8e00ff */
[----:B------:R-:W-:Y:S01]  /*0260*/  MOV R13, RZ ;  /* 0x000000ff000d7202 */ /* 0x000fe20000000f00 */
[----:B------:R-:W-:-:S02]  /*0270*/  IMAD.MOV.U32 R8, RZ, RZ, 0x1e ;  /* 0x0000001eff087424 */ /* 0x000fc400078e00ff */
[----:B------:R-:W-:-:S07]  /*0280*/  IMAD.MOV.U32 R12, RZ, RZ, 0x1 ;  /* 0x00000001ff0c7424 */ /* 0x000fce00078e00ff */
[----:B------:R-:W-:-:S07]  /*0290*/  LEPC R20, `(.L_x_0) ;  /* 0x000000001014794e */ /* 0x000fce0000000000 */
[----:B0----5:R-:W-:Y:S05]  /*02a0*/  CALL.ABS.NOINC R2 ;  /* 0x0000000002007343 */ /* 0x021fea0003c00000 */
.L_x_0:
[----:B------:R-:W-:Y:S05]  /*02b0*/  WARPSYNC.ALL ;  /* 0x0000000000007948 */ /* 0x000fea0003800000 */
[----:B------:R-:W-:Y:S01]  /*02c0*/  BAR.SYNC.DEFER_BLOCKING 0x0 ;  /* 0x0000000000007b1d */ /* 0x000fe20000010000 */
[----:B------:R-:W-:Y:S01]  /*02d0*/  SHF.R.S32.HI R0, RZ, 0x2, R0 ;  /* 0x00000002ff007819 */ /* 0x000fe20000011400 */
[----:B-----5:R-:W-:-:S04]  /*02e0*/  FMUL R9, R16, R9 ;  /* 0x0000000910097220 */ /* 0x020fc80000400000 */
[----:B------:R-:W-:Y:S01]  /*02f0*/  ULDC.64 UR6, c[0x0][0x228] ;  /* 0x00008a0000067ab9 */ /* 0x000fe20000000a00 */
[----:B------:R-:W-:Y:S01]  /*0300*/  IMAD.SHL.U32 R5, R0, 0x4, RZ ;  /* 0x0000000400057824 */ /* 0x000fe200078e00ff */
[----:B------:R-:W-:-:S04]  /*0310*/  LEA R2, P0, R14, UR6, 0x2 ;  /* 0x000000060e027c11 */ /* 0x000fc8000f8010ff */
[----:B------:R-:W-:-:S03]  /*0320*/  LEA.HI.X R3, R14, UR7, R15, 0x2, P0 ;  /* 0x000000070e037c11 */ /* 0x000fc600080f140f */
[----:B------:R-:W-:Y:S01]  /*0330*/  IMAD.WIDE R2, R5, 0x4, R2 ;  /* 0x0000000405027825 */ /* 0x000fe200078e0202 */
[----:B------:R-:W-:Y:S06]  /*0340*/  @P1 EXIT ;  /* 0x000000000000194d */ /* 0x000fec0003800000 */
[----:B------:R-:W-:Y:S01]  /*0350*/  REDG.E.ADD.F32.FTZ.RN.STRONG.GPU desc[UR4][R2.64], R9 ;  /* 0x00000009020079a6 */ /* 0x000fe2000c10f384 */
[----:B------:R-:W-:Y:S05]  /*0360*/  EXIT ;  /* 0x000000000000794d */ /* 0x000fea0003800000 */
.L_x_1:
[----:B------:R-:W-:-:S00]  /*0370*/  BRA `(.L_x_1) ;  /* 0xfffffffc00fc7947 */ /* 0x000fc0000383ffff */
[----:B------:R-:W-:-:S00]  /*0380*/  NOP ;  /* 0x0000000000007918 */ /* 0x000fc00000000000 */
[----:B------:R-:W-:-:S00]  /*0390*/  NOP ;  /* 0x0000000000007918 */ /* 0x000fc00000000000 */
[----:B------:R-:W-:-:S00]  /*03a0*/  NOP ;  /* 0x0000000000007918 */ /* 0x000fc00000000000 */
[----:B------:R-:W-:-:S00]  /*03b0*/  NOP ;  /* 0x0000000000007918 */ /* 0x000fc00000000000 */
[----:B------:R-:W-:-:S00]  /*03c0*/  NOP ;  /* 0x0000000000007918 */ /* 0x000fc00000000000 */
[----:B------:R-:W-:-:S00]  /*03d0*/  NOP ;  /* 0x0000000000007918 */ /* 0x000fc00000000000 */
[----:B------:R-:W-:-:S00]  /*03e0*/  NOP ;  /* 0x0000000000007918 */ /* 0x000fc00000000000 */
[----:B------:R-:W-:-:S00]  /*03f0*/  NOP ;  /* 0x0000000000007918 */ /* 0x000fc00000000000 */
.L_x_2:


//--------------------- .nv.global.init           --------------------------
	.section	.nv.global.init,"aw",@progbits
.nv.global.init:
	.type		assertFunc_0,@object
	.size		assertFunc_0,(assertMessage_0 - assertFunc_0)
assertFunc_0:
        /*0000*/ 	.byte	0x75, 0x6e, 0x6b, 0x6e, 0x6f, 0x77, 0x6e, 0x00
	.type		assertMessage_0,@object
	.size		assertMessage_0,(assertFile_0 - assertMessage_0)
assertMessage_0:
        /*0008*/ 	.byte	0x69, 0x6e, 0x64, 0x65, 0x78, 0x20, 0x6f, 0x75, 0x74, 0x20, 0x6f, 0x66, 0x20, 0x62, 0x6f, 0x75
        /*0018*/ 	.byte	0x6e, 0x64, 0x73, 0x3a, 0x20, 0x30, 0x20, 0x3c, 0x3d, 0x20, 0x74, 0x6d, 0x70, 0x30, 0x20, 0x3c
        /*0028*/ 	.byte	0x20, 0x34, 0x00
	.type		assertFile_0,@object
	.size		assertFile_0,(.L_1 - assertFile_0)
assertFile_0:
        /*002b*/ 	.byte	0x69, 0x6e, 0x64, 0x75, 0x63, 0x74, 0x6f, 0x72, 0x5f, 0x63, 0x61, 0x63, 0x68, 0x65, 0x2f, 0x36
        /*003b*/ 	.byte	0x33, 0x2f, 0x63, 0x36, 0x33, 0x65, 0x61, 0x70, 0x61, 0x36, 0x6f, 0x69, 0x6b, 0x6b, 0x74, 0x79
        /*004b*/ 	.byte	0x66, 0x32, 0x37, 0x37, 0x67, 0x6a, 0x65, 0x76, 0x77, 0x35, 0x6d, 0x64, 0x6b, 0x61, 0x6b, 0x36
        /*005b*/ 	.byte	0x76, 0x7a, 0x7a, 0x6d, 0x72, 0x7a, 0x64, 0x79, 0x77, 0x72, 0x6a, 0x69, 0x66, 0x6e, 0x75, 0x78
        /*006b*/ 	.byte	0x63, 0x73, 0x6b, 0x77, 0x72, 0x62, 0x2e, 0x70, 0x79, 0x00
.L_1:


//--------------------- .nv.constant0.triton_poi_fused_mul_scatter_add_zero_1 --------------------------
	.section	.nv.constant0.triton_poi_fused_mul_scatter_add_zero_1,"a",@progbits
	.sectionflags	@""
	.align	4
.nv.constant0.triton_poi_fused_mul_scatter_add_zero_1:
	.zero		564


//--------------------- SYMBOLS --------------------------

	.type		__assertfail,@function
